	.headerflags	@"EF_CUDA_TEXMODE_UNIFIED EF_CUDA_64BIT_ADDRESS EF_CUDA_ACCELERATORS EF_CUDA_SM90 EF_CUDA_VIRTUAL_SM(EF_CUDA_SM90)"
	.elftype	@"ET_EXEC"


//--------------------- .nv.info                  --------------------------
	.section	.nv.info,"",@"SHT_CUDA_INFO"
	.align	4


	//----- nvinfo : EIATTR_REGCOUNT
	.align		4
        /*0000*/ 	.byte	0x04, 0x2f
        /*0002*/ 	.short	(.L_3 - .L_2)
	.align		4
.L_2:
        /*0004*/ 	.word	index@(triton_poi_fused__native_batch_norm_legit_no_training_cat_relu_7)
        /*0008*/ 	.word	0x0000002e


	//----- nvinfo : EIATTR_MIN_STACK_SIZE
	.align		4
.L_3:
        /*000c*/ 	.byte	0x04, 0x12
        /*000e*/ 	.short	(.L_5 - .L_4)
	.align		4
.L_4:
        /*0010*/ 	.word	index@(triton_poi_fused__native_batch_norm_legit_no_training_cat_relu_7)
        /*0014*/ 	.word	0x00000000


	//----- nvinfo : EIATTR_FRAME_SIZE
	.align		4
.L_5:
        /*0018*/ 	.byte	0x04, 0x11
        /*001a*/ 	.short	(.L_7 - .L_6)
	.align		4
.L_6:
        /*001c*/ 	.word	index@(triton_poi_fused__native_batch_norm_legit_no_training_cat_relu_7)
        /*0020*/ 	.word	0x00000000


	//----- nvinfo : EIATTR_MIN_STACK_SIZE
	.align		4
.L_7:
        /*0024*/ 	.byte	0x04, 0x12
        /*0026*/ 	.short	(.L_9 - .L_8)
	.align		4
.L_8:
        /*0028*/ 	.word	index@(triton_poi_fused__native_batch_norm_legit_no_training_cat_relu_7)
        /*002c*/ 	.word	0x00000000
.L_9:


//--------------------- .nv.info.triton_poi_fused__native_batch_norm_legit_no_training_cat_relu_7 --------------------------
	.section	.nv.info.triton_poi_fused__native_batch_norm_legit_no_training_cat_relu_7,"",@"SHT_CUDA_INFO"
	.sectionflags	@""
	.align	4


	//----- nvinfo : EIATTR_CUDA_API_VERSION
	.align		4
        /*0000*/ 	.byte	0x04, 0x37
        /*0002*/ 	.short	(.L_11 - .L_10)
.L_10:
        /*0004*/ 	.word	0x0000007c


	//----- nvinfo : EIATTR_KPARAM_INFO
	.align		4
.L_11:
        /*0008*/ 	.byte	0x04, 0x17
        /*000a*/ 	.short	(.L_13 - .L_12)
.L_12:
        /*000c*/ 	.word	0x00000000
        /*0010*/ 	.short	0x0009
        /*0012*/ 	.short	0x0048
        /*0014*/ 	.byte	0x00, 0xf0, 0x11, 0x00


	//----- nvinfo : EIATTR_KPARAM_INFO
	.align		4
.L_13:
        /*0018*/ 	.byte	0x04, 0x17
        /*001a*/ 	.short	(.L_15 - .L_14)
.L_14:
        /*001c*/ 	.word	0x00000000
        /*0020*/ 	.short	0x0008
        /*0022*/ 	.short	0x0040
        /*0024*/ 	.byte	0x00, 0xf4, 0x21, 0x00


	//----- nvinfo : EIATTR_KPARAM_INFO
	.align		4
.L_15:
        /*0028*/ 	.byte	0x04, 0x17
        /*002a*/ 	.short	(.L_17 - .L_16)
.L_16:
        /*002c*/ 	.word	0x00000000
        /*0030*/ 	.short	0x0007
        /*0032*/ 	.short	0x0038
        /*0034*/ 	.byte	0x00, 0xf4, 0x21, 0x00


	//----- nvinfo : EIATTR_KPARAM_INFO
	.align		4
.L_17:
        /*0038*/ 	.byte	0x04, 0x17
        /*003a*/ 	.short	(.L_19 - .L_18)
.L_18:
        /*003c*/ 	.word	0x00000000
        /*0040*/ 	.short	0x0006
        /*0042*/ 	.short	0x0030
        /*0044*/ 	.byte	0x00, 0xf4, 0x21, 0x00


	//----- nvinfo : EIATTR_KPARAM_INFO
	.align		4
.L_19:
        /*0048*/ 	.byte	0x04, 0x17
        /*004a*/ 	.short	(.L_21 - .L_20)
.L_20:
        /*004c*/ 	.word	0x00000000
        /*0050*/ 	.short	0x0005
        /*0052*/ 	.short	0x0028
        /*0054*/ 	.byte	0x00, 0xf4, 0x21, 0x00


	//----- nvinfo : EIATTR_KPARAM_INFO
	.align		4
.L_21:
        /*0058*/ 	.byte	0x04, 0x17
        /*005a*/ 	.short	(.L_23 - .L_22)
.L_22:
        /*005c*/ 	.word	0x00000000
        /*0060*/ 	.short	0x0004
        /*0062*/ 	.short	0x0020
        /*0064*/ 	.byte	0x00, 0xf4, 0x21, 0x00


	//----- nvinfo : EIATTR_KPARAM_INFO
	.align		4
.L_23:
        /*0068*/ 	.byte	0x04, 0x17
        /*006a*/ 	.short	(.L_25 - .L_24)
.L_24:
        /*006c*/ 	.word	0x00000000
        /*0070*/ 	.short	0x0003
        /*0072*/ 	.short	0x0018
        /*0074*/ 	.byte	0x00, 0xf4, 0x21, 0x00


	//----- nvinfo : EIATTR_KPARAM_INFO
	.align		4
.L_25:
        /*0078*/ 	.byte	0x04, 0x17
        /*007a*/ 	.short	(.L_27 - .L_26)
.L_26:
        /*007c*/ 	.word	0x00000000
        /*0080*/ 	.short	0x0002
        /*0082*/ 	.short	0x0010
        /*0084*/ 	.byte	0x00, 0xf4, 0x21, 0x00


	//----- nvinfo : EIATTR_KPARAM_INFO
	.align		4
.L_27:
        /*0088*/ 	.byte	0x04, 0x17
        /*008a*/ 	.short	(.L_29 - .L_28)
.L_28:
        /*008c*/ 	.word	0x00000000
        /*0090*/ 	.short	0x0001
        /*0092*/ 	.short	0x0008
        /*0094*/ 	.byte	0x00, 0xf4, 0x21, 0x00


	//----- nvinfo : EIATTR_KPARAM_INFO
	.align		4
.L_29:
        /*0098*/ 	.byte	0x04, 0x17
        /*009a*/ 	.short	(.L_31 - .L_30)
.L_30:
        /*009c*/ 	.word	0x00000000
        /*00a0*/ 	.short	0x0000
        /*00a2*/ 	.short	0x0000
        /*00a4*/ 	.byte	0x00, 0xf4, 0x21, 0x00


	//----- nvinfo : EIATTR_SPARSE_MMA_MASK
	.align		4
.L_31:
        /*00a8*/ 	.byte	0x03, 0x50
        /*00aa*/ 	.short	0x0000


	//----- nvinfo : EIATTR_MAXREG_COUNT
	.align		4
        /*00ac*/ 	.byte	0x03, 0x1b
        /*00ae*/ 	.short	0x00ff


	//----- nvinfo : EIATTR_EXIT_INSTR_OFFSETS
	.align		4
        /*00b0*/ 	.byte	0x04, 0x1c
        /*00b2*/ 	.short	(.L_33 - .L_32)


	//   ....[0]....
.L_32:
        /*00b4*/ 	.word	0x00000c60


	//----- nvinfo : EIATTR_REQNTID
	.align		4
.L_33:
        /*00b8*/ 	.byte	0x04, 0x10
        /*00ba*/ 	.short	(.L_35 - .L_34)
.L_34:
        /*00bc*/ 	.word	0x00000080
        /*00c0*/ 	.word	0x00000001
        /*00c4*/ 	.word	0x00000001


	//----- nvinfo : EIATTR_CBANK_PARAM_SIZE
	.align		4
.L_35:
        /*00c8*/ 	.byte	0x03, 0x19
        /*00ca*/ 	.short	0x004c


	//----- nvinfo : EIATTR_PARAM_CBANK
	.align		4
        /*00cc*/ 	.byte	0x04, 0x0a
        /*00ce*/ 	.short	(.L_37 - .L_36)
	.align		4
.L_36:
        /*00d0*/ 	.word	index@(.nv.constant0.triton_poi_fused__native_batch_norm_legit_no_training_cat_relu_7)
        /*00d4*/ 	.short	0x0210
        /*00d6*/ 	.short	0x004c


	//----- nvinfo : EIATTR_SW_WAR
	.align		4
.L_37:
        /*00d8*/ 	.byte	0x04, 0x36
        /*00da*/ 	.short	(.L_39 - .L_38)
.L_38:
        /*00dc*/ 	.word	0x00000008
.L_39:


//--------------------- .nv.callgraph             --------------------------
	.section	.nv.callgraph,"",@"SHT_CUDA_CALLGRAPH"
	.align	4
	.sectionentsize	8
	.align		4
        /*0000*/ 	.word	0x00000000
	.align		4
        /*0004*/ 	.word	0xffffffff
	.align		4
        /*0008*/ 	.word	0x00000000
	.align		4
        /*000c*/ 	.word	0xfffffffe
	.align		4
        /*0010*/ 	.word	0x00000000
	.align		4
        /*0014*/ 	.word	0xfffffffd
	.align		4
        /*0018*/ 	.word	0x00000000
	.align		4
        /*001c*/ 	.word	0xfffffffc


//--------------------- .nv.constant4             --------------------------
	.section	.nv.constant4,"a",@progbits
	.align	8
	.align		8
.nv.constant4:
        /*0000*/ 	.dword	_$_str
	.align		8
        /*0008*/ 	.dword	_$_str_$_2


//--------------------- .text.triton_poi_fused__native_batch_norm_legit_no_training_cat_relu_7 --------------------------
	.section	.text.triton_poi_fused__native_batch_norm_legit_no_training_cat_relu_7,"ax",@progbits
	.align	128
        .global         triton_poi_fused__native_batch_norm_legit_no_training_cat_relu_7
        .type           triton_poi_fused__native_batch_norm_legit_no_training_cat_relu_7,@function
        .size           triton_poi_fused__native_batch_norm_legit_no_training_cat_relu_7,(.L_x_1 - triton_poi_fused__native_batch_norm_legit_no_training_cat_relu_7)
        .other          triton_poi_fused__native_batch_norm_legit_no_training_cat_relu_7,@"STO_CUDA_ENTRY STV_DEFAULT"
triton_poi_fused__native_batch_norm_legit_no_training_cat_relu_7:
.text.triton_poi_fused__native_batch_norm_legit_no_training_cat_relu_7:
[----:B------:R-:W-:Y:S01]  /*0000*/  LDC R1, c[0x0][0x28] ;  /* 0x00000a00ff017b82 */ /* 0x000fe20000000800 */
[----:B------:R-:W1:Y:S07]  /*0010*/  S2R R0, SR_TID.X ;  /* 0x0000000000007919 */ /* 0x000e6e0000002100 */
[----:B------:R-:W2:Y:S01]  /*0020*/  LDC.64 R22, c[0x0][0x220] ;  /* 0x00008800ff167b82 */ /* 0x000ea20000000a00 */
[----:B------:R-:W-:Y:S02]  /*0030*/  CS2R R24, SRZ ;  /* 0x0000000000187805 */ /* 0x000fe4000001ff00 */
[----:B------:R-:W-:Y:S01]  /*0040*/  CS2R R26, SRZ ;  /* 0x00000000001a7805 */ /* 0x000fe2000001ff00 */
[----:B------:R-:W3:Y:S01]  /*0050*/  S2R R5, SR_CTAID.X ;  /* 0x0000000000057919 */ /* 0x000ee20000002500 */
[----:B------:R-:W-:Y:S01]  /*0060*/  ULDC.64 UR4, c[0x0][0x208] ;  /* 0x0000820000047ab9 */ /* 0x000fe20000000a00 */
[----:B------:R-:W-:-:S02]  /*0070*/  CS2R R8, SRZ ;  /* 0x0000000000087805 */ /* 0x000fc4000001ff00 */
[----:B------:R-:W-:Y:S01]  /*0080*/  CS2R R10, SRZ ;  /* 0x00000000000a7805 */ /* 0x000fe2000001ff00 */
[----:B------:R-:W4:Y:S08]  /*0090*/  LDC.64 R32, c[0x0][0x210] ;  /* 0x00008400ff207b82 */ /* 0x000f300000000a00 */
[----:B------:R-:W5:Y:S01]  /*00a0*/  LDC.64 R30, c[0x0][0x218] ;  /* 0x00008600ff1e7b82 */ /* 0x000f620000000a00 */
[----:B------:R-:W-:-:S07]  /*00b0*/  CS2R R20, SRZ ;  /* 0x0000000000147805 */ /* 0x000fce000001ff00 */
[----:B------:R-:W2:Y:S01]  /*00c0*/  LDC.64 R28, c[0x0][0x230] ;  /* 0x00008c00ff1c7b82 */ /* 0x000ea20000000a00 */
[----:B-1----:R-:W-:-:S05]  /*00d0*/  IMAD.SHL.U32 R0, R0, 0x4, RZ ;  /* 0x0000000400007824 */ /* 0x002fca00078e00ff */
[----:B------:R-:W-:-:S05]  /*00e0*/  LOP3.LUT R0, R0, 0x1fc, RZ, 0xc0, !PT ;  /* 0x000001fc00007812 */ /* 0x000fca00078ec0ff */
[----:B---3--:R-:W-:Y:S01]  /*00f0*/  IMAD R0, R5, 0x200, R0 ;  /* 0x0000020005007824 */ /* 0x008fe200078e0200 */
[----:B------:R-:W-:-:S04]  /*0100*/  SHF.R.S32.HI R5, RZ, 0x16, R5 ;  /* 0x00000016ff057819 */ /* 0x000fc80000011405 */
[----:B------:R-:W-:Y:S02]  /*0110*/  SHF.R.S32.HI R3, RZ, 0x1f, R0 ;  /* 0x0000001fff037819 */ /* 0x000fe40000011400 */
[----:B------:R-:W-:Y:S02]  /*0120*/  SGXT R5, R5, 0x1 ;  /* 0x000000010505781a */ /* 0x000fe40000000200 */
[-C--:B------:R-:W-:Y:S02]  /*0130*/  LEA.HI R3, R3, R0.reuse, RZ, 0x6 ;  /* 0x0000000003037211 */ /* 0x080fe400078f30ff */
[----:B------:R-:W-:Y:S02]  /*0140*/  LEA.HI R5, R5, R0, RZ, 0xa ;  /* 0x0000000005057211 */ /* 0x000fe400078f50ff */
[----:B------:R-:W-:Y:S02]  /*0150*/  SHF.R.S32.HI R17, RZ, 0x6, R3 ;  /* 0x00000006ff117819 */ /* 0x000fe40000011403 */
[----:B------:R-:W-:-:S02]  /*0160*/  LOP3.LUT R3, R3, 0xffffffc0, RZ, 0xc0, !PT ;  /* 0xffffffc003037812 */ /* 0x000fc400078ec0ff */
[----:B------:R-:W-:Y:S02]  /*0170*/  LEA.HI R4, R17, R17, RZ, 0x4 ;  /* 0x0000001111047211 */ /* 0x000fe400078f20ff */
[----:B------:R-:W-:Y:S01]  /*0180*/  LOP3.LUT R5, R5, 0xfffffc00, RZ, 0xc0, !PT ;  /* 0xfffffc0005057812 */ /* 0x000fe200078ec0ff */
[----:B------:R-:W-:Y:S01]  /*0190*/  IMAD.IADD R2, R0, 0x1, -R3 ;  /* 0x0000000100027824 */ /* 0x000fe200078e0a03 */
[----:B------:R-:W-:-:S03]  /*01a0*/  LOP3.LUT R4, R4, 0x7fffff0, RZ, 0xc0, !PT ;  /* 0x07fffff004047812 */ /* 0x000fc600078ec0ff */
[C---:B------:R-:W-:Y:S01]  /*01b0*/  IMAD.IADD R6, R2.reuse, 0x1, R5 ;  /* 0x0000000102067824 */ /* 0x040fe200078e0205 */
[----:B------:R-:W-:Y:S01]  /*01c0*/  ISETP.GT.AND P5, PT, R2, 0x2f, PT ;  /* 0x0000002f0200780c */ /* 0x000fe20003fa4270 */
[----:B------:R-:W-:Y:S01]  /*01d0*/  IMAD.IADD R3, R17, 0x1, -R4 ;  /* 0x0000000111037824 */ /* 0x000fe200078e0a04 */
[----:B------:R-:W-:-:S03]  /*01e0*/  CS2R R4, SRZ ;  /* 0x0000000000047805 */ /* 0x000fc6000001ff00 */
[----:B------:R-:W-:Y:S01]  /*01f0*/  IMAD R3, R3, 0x20, R6 ;  /* 0x0000002003037824 */ /* 0x000fe200078e0206 */
[----:B------:R-:W-:-:S03]  /*0200*/  CS2R R6, SRZ ;  /* 0x0000000000067805 */ /* 0x000fc6000001ff00 */
[C---:B------:R-:W-:Y:S02]  /*0210*/  VIADD R13, R3.reuse, 0xffffffd0 ;  /* 0xffffffd0030d7836 */ /* 0x040fe40000000000 */
[----:B------:R-:W-:Y:S02]  /*0220*/  VIADD R15, R3, 0xffffffe0 ;  /* 0xffffffe0030f7836 */ /* 0x000fe40000000000 */
[----:B--2---:R-:W-:-:S04]  /*0230*/  IMAD.WIDE R12, R13, 0x4, R22 ;  /* 0x000000040d0c7825 */ /* 0x004fc800078e0216 */
[----:B------:R-:W-:Y:S01]  /*0240*/  IMAD.WIDE R14, R15, 0x4, R22 ;  /* 0x000000040f0e7825 */ /* 0x000fe200078e0216 */
[----:B------:R1:W2:Y:S04]  /*0250*/  @P5 LDG.E.EL.128 R24, desc[UR4][R12.64] ;  /* 0x000000040c185981 */ /* 0x0002a8000c2e1d00 */
[----:B------:R3:W2:Y:S01]  /*0260*/  @P5 LDG.E.EL.128 R4, desc[UR4][R14.64] ;  /* 0x000000040e045981 */ /* 0x0006a2000c2e1d00 */
[----:B------:R-:W-:-:S04]  /*0270*/  VIADD R19, R3, 0x1d0 ;  /* 0x000001d003137836 */ /* 0x000fc80000000000 */
[----:B------:R-:W-:-:S05]  /*0280*/  IMAD.WIDE R18, R19, 0x4, R22 ;  /* 0x0000000413127825 */ /* 0x000fca00078e0216 */
[----:B------:R4:W2:Y:S01]  /*0290*/  @P5 LDG.E.EL.128 R8, desc[UR4][R18.64] ;  /* 0x0000000412085981 */ /* 0x0008a2000c2e1d00 */
[----:B------:R-:W-:Y:S01]  /*02a0*/  VIADD R3, R3, 0x1e0 ;  /* 0x000001e003037836 */ /* 0x000fe20000000000 */
[----:B-1----:R-:W-:Y:S02]  /*02b0*/  CS2R R12, SRZ ;  /* 0x00000000000c7805 */ /* 0x002fe4000001ff00 */
[----:B---3--:R-:W-:Y:S02]  /*02c0*/  CS2R R14, SRZ ;  /* 0x00000000000e7805 */ /* 0x008fe4000001ff00 */
[----:B------:R-:W-:Y:S01]  /*02d0*/  ISETP.GE.AND P2, PT, R2, 0x30, PT ;  /* 0x000000300200780c */ /* 0x000fe20003f46270 */
[----:B------:R-:W-:-:S04]  /*02e0*/  IMAD.WIDE R22, R3, 0x4, R22 ;  /* 0x0000000403167825 */ /* 0x000fc800078e0216 */
[----:B------:R-:W-:Y:S01]  /*02f0*/  IMAD R17, R17, 0x30, R2 ;  /* 0x0000003011117824 */ /* 0x000fe200078e0202 */
[----:B------:R1:W3:Y:S01]  /*0300*/  @P5 LDG.E.EL.128 R12, desc[UR4][R22.64] ;  /* 0x00000004160c5981 */ /* 0x0002e2000c2e1d00 */
[----:B0---4-:R-:W-:Y:S02]  /*0310*/  CS2R R18, SRZ ;  /* 0x0000000000127805 */ /* 0x011fe4000001ff00 */
[----:B------:R-:W-:-:S04]  /*0320*/  IMAD.WIDE R32, R17, 0x4, R32 ;  /* 0x0000000411207825 */ /* 0x000fc800078e0220 */
[----:B-----5:R-:W-:Y:S01]  /*0330*/  IMAD.WIDE R30, R2, 0x4, R30 ;  /* 0x00000004021e7825 */ /* 0x020fe200078e021e */
[----:B-1----:R-:W-:-:S06]  /*0340*/  CS2R R22, SRZ ;  /* 0x0000000000167805 */ /* 0x002fcc000001ff00 */
[----:B------:R-:W4:Y:S01]  /*0350*/  @!P2 LDG.E.EL.128 R20, desc[UR4][R30.64] ;  /* 0x000000041e14a981 */ /* 0x000f22000c2e1d00 */
[----:B------:R-:W-:-:S05]  /*0360*/  IMAD.WIDE R28, R2, 0x4, R28 ;  /* 0x00000004021c7825 */ /* 0x000fca00078e021c */
[----:B------:R0:W5:Y:S02]  /*0370*/  LDG.E.EL.128 R36, desc[UR4][R28.64] ;  /* 0x000000041c247981 */ /* 0x000164000c2e1d00 */
[----:B0-----:R-:W0:Y:S01]  /*0380*/  LDC.64 R28, c[0x0][0x228] ;  /* 0x00008a00ff1c7b82 */ /* 0x001e220000000a00 */
[----:B--2---:R-:W-:Y:S02]  /*0390*/  SEL R16, R25, RZ, P5 ;  /* 0x000000ff19107207 */ /* 0x004fe40002800000 */
[----:B------:R-:W-:Y:S02]  /*03a0*/  SEL R3, R26, RZ, P5 ;  /* 0x000000ff1a037207 */ /* 0x000fe40002800000 */
[----:B------:R-:W-:Y:S02]  /*03b0*/  SEL R5, R5, RZ, P5 ;  /* 0x000000ff05057207 */ /* 0x000fe40002800000 */
[----:B------:R-:W-:Y:S02]  /*03c0*/  SEL R6, R6, RZ, P5 ;  /* 0x000000ff06067207 */ /* 0x000fe40002800000 */
[----:B------:R-:W-:-:S02]  /*03d0*/  FSETP.GT.AND P0, PT, R5, R16, PT ;  /* 0x000000100500720b */ /* 0x000fc40003f04000 */
[----:B------:R-:W-:-:S11]  /*03e0*/  FSETP.NAN.AND P1, PT, R5, R5, PT ;  /* 0x000000050500720b */ /* 0x000fd60003f28000 */
[----:B------:R-:W-:Y:S02]  /*03f0*/  @!P0 SEL R5, R5, R16, P1 ;  /* 0x0000001005058207 */ /* 0x000fe40000800000 */
[----:B------:R-:W-:Y:S02]  /*0400*/  CS2R R16, SRZ ;  /* 0x0000000000107805 */ /* 0x000fe4000001ff00 */
[----:B------:R-:W-:-:S04]  /*0410*/  FSETP.GT.AND P0, PT, R6, R3, PT ;  /* 0x000000030600720b */ /* 0x000fc80003f04000 */
[----:B------:R-:W2:Y:S01]  /*0420*/  @!P2 LDG.E.EL.128 R16, desc[UR4][R32.64] ;  /* 0x000000042010a981 */ /* 0x000ea2000c2e1d00 */
[----:B------:R-:W-:Y:S02]  /*0430*/  FSETP.NAN.AND P1, PT, R6, R6, PT ;  /* 0x000000060600720b */ /* 0x000fe40003f28000 */
[----:B------:R-:W-:-:S06]  /*0440*/  SEL R26, R27, RZ, P5 ;  /* 0x000000ff1b1a7207 */ /* 0x000fcc0002800000 */
[----:B------:R-:W-:Y:S02]  /*0450*/  @!P0 SEL R6, R6, R3, P1 ;  /* 0x0000000306068207 */ /* 0x000fe40000800000 */
[----:B------:R-:W-:Y:S02]  /*0460*/  SEL R3, R10, RZ, P5 ;  /* 0x000000ff0a037207 */ /* 0x000fe40002800000 */
[----:B------:R-:W-:Y:S02]  /*0470*/  SEL R7, R7, RZ, P5 ;  /* 0x000000ff07077207 */ /* 0x000fe40002800000 */
[-C--:B------:R-:W-:Y:S02]  /*0480*/  FSETP.NAN.AND P3, PT, R3, R3.reuse, PT ;  /* 0x000000030300720b */ /* 0x080fe40003f68000 */
[----:B------:R-:W-:Y:S02]  /*0490*/  FSETP.GT.AND P0, PT, R7, R26, PT ;  /* 0x0000001a0700720b */ /* 0x000fe40003f04000 */
[----:B------:R-:W-:-:S02]  /*04a0*/  FSETP.GEU.AND P4, PT, R6, R3, PT ;  /* 0x000000030600720b */ /* 0x000fc40003f8e000 */
[----:B------:R-:W-:-:S07]  /*04b0*/  FSETP.NAN.AND P1, PT, R7, R7, PT ;  /* 0x000000070700720b */ /* 0x000fce0003f28000 */
[----:B------:R-:W-:Y:S02]  /*04c0*/  @!P3 SEL R3, R3, R6, !P4 ;  /* 0x000000060303b207 */ /* 0x000fe40006000000 */
[----:B------:R-:W-:Y:S02]  /*04d0*/  SEL R6, R11, RZ, P5 ;  /* 0x000000ff0b067207 */ /* 0x000fe40002800000 */
[----:B------:R-:W-:Y:S01]  /*04e0*/  @!P0 SEL R7, R7, R26, P1 ;  /* 0x0000001a07078207 */ /* 0x000fe20000800000 */
[----:B------:R-:W1:Y:S01]  /*04f0*/  LDC.64 R10, c[0x0][0x238] ;  /* 0x00008e00ff0a7b82 */ /* 0x000e620000000a00 */
[-C--:B------:R-:W-:Y:S02]  /*0500*/  FSETP.NAN.AND P1, PT, R6, R6.reuse, PT ;  /* 0x000000060600720b */ /* 0x080fe40003f28000 */
[----:B---3--:R-:W-:Y:S02]  /*0510*/  SEL R15, R15, RZ, P5 ;  /* 0x000000ff0f0f7207 */ /* 0x008fe40002800000 */
[----:B------:R-:W-:-:S02]  /*0520*/  FSETP.GEU.AND P3, PT, R7, R6, PT ;  /* 0x000000060700720b */ /* 0x000fc40003f6e000 */
[----:B------:R-:W-:-:S07]  /*0530*/  FSETP.NAN.AND P0, PT, R15, R15, PT ;  /* 0x0000000f0f00720b */ /* 0x000fce0003f08000 */
[----:B------:R-:W-:-:S04]  /*0540*/  @!P1 SEL R6, R6, R7, !P3 ;  /* 0x0000000706069207 */ /* 0x000fc80005800000 */
[----:B------:R-:W-:-:S04]  /*0550*/  FSETP.GEU.AND P4, PT, R6, R15, PT ;  /* 0x0000000f0600720b */ /* 0x000fc80003f8e000 */
[----:B------:R-:W-:Y:S02]  /*0560*/  @!P0 SEL R15, R15, R6, !P4 ;  /* 0x000000060f0f8207 */ /* 0x000fe40006000000 */
[----:B----4-:R-:W-:Y:S01]  /*0570*/  SEL R6, R23, RZ, !P2 ;  /* 0x000000ff17067207 */ /* 0x010fe20005000000 */
[----:B0-----:R-:W-:-:S06]  /*0580*/  IMAD.WIDE R40, R2, 0x4, R28 ;  /* 0x0000000402287825 */ /* 0x001fcc00078e021c */
[----:B------:R-:W3:Y:S01]  /*0590*/  LDG.E.EL.128 R40, desc[UR4][R40.64] ;  /* 0x0000000428287981 */ /* 0x000ee2000c2e1d00 */
[----:B-1----:R-:W-:-:S05]  /*05a0*/  IMAD.WIDE R10, R2, 0x4, R10 ;  /* 0x00000004020a7825 */ /* 0x002fca00078e020a */
[----:B------:R-:W4:Y:S01]  /*05b0*/  LDG.E.EL.128 R32, desc[UR4][R10.64] ;  /* 0x000000040a207981 */ /* 0x000f22000c2e1d00 */
[----:B------:R-:W-:-:S04]  /*05c0*/  SEL R26, R9, RZ, P5 ;  /* 0x000000ff091a7207 */ /* 0x000fc80002800000 */
[----:B------:R-:W-:Y:S02]  /*05d0*/  FSETP.NAN.AND P1, PT, R26, R26, PT ;  /* 0x0000001a1a00720b */ /* 0x000fe40003f28000 */
[----:B--2---:R-:W-:-:S05]  /*05e0*/  SEL R19, R19, RZ, !P2 ;  /* 0x000000ff13137207 */ /* 0x004fca0005000000 */
[----:B------:R-:W-:Y:S02]  /*05f0*/  @!P2 FADD R15, R19, R6 ;  /* 0x00000006130fa221 */ /* 0x000fe40000000000 */
[----:B------:R-:W0:Y:S02]  /*0600*/  LDC.64 R6, c[0x0][0x240] ;  /* 0x00009000ff067b82 */ /* 0x000e240000000a00 */
[----:B0-----:R-:W-:-:S05]  /*0610*/  IMAD.WIDE R6, R2, 0x4, R6 ;  /* 0x0000000402067825 */ /* 0x001fca00078e0206 */
[----:B------:R0:W4:Y:S01]  /*0620*/  LDG.E.EL.128 R28, desc[UR4][R6.64] ;  /* 0x00000004061c7981 */ /* 0x000122000c2e1d00 */
[----:B------:R-:W-:Y:S01]  /*0630*/  SEL R14, R14, RZ, P5 ;  /* 0x000000ff0e0e7207 */ /* 0x000fe20002800000 */
[----:B-----5:R-:W-:Y:S01]  /*0640*/  FADD R36, R36, 0.0010000000474974513054 ;  /* 0x3a83126f24247421 */ /* 0x020fe20000000000 */
[----:B------:R-:W-:Y:S02]  /*0650*/  FSETP.GEU.AND P0, PT, R5, R26, PT ;  /* 0x0000001a0500720b */ /* 0x000fe40003f0e000 */
[----:B------:R-:W-:Y:S02]  /*0660*/  FSETP.NAN.AND P3, PT, R14, R14, PT ;  /* 0x0000000e0e00720b */ /* 0x000fe40003f68000 */
[----:B------:R-:W-:Y:S01]  /*0670*/  SEL R13, R13, RZ, P5 ;  /* 0x000000ff0d0d7207 */ /* 0x000fe20002800000 */
[----:B------:R-:W1:Y:S01]  /*0680*/  MUFU.SQRT R2, R36 ;  /* 0x0000002400027308 */ /* 0x000e620000002000 */
[----:B------:R-:W-:Y:S02]  /*0690*/  @!P1 SEL R26, R26, R5, !P0 ;  /* 0x000000051a1a9207 */ /* 0x000fe40004000000 */
[----:B------:R-:W-:-:S02]  /*06a0*/  FSETP.NAN.AND P0, PT, R13, R13, PT ;  /* 0x0000000d0d00720b */ /* 0x000fc40003f08000 */
[----:B------:R-:W-:Y:S02]  /*06b0*/  FSETP.GEU.AND P4, PT, R3, R14, PT ;  /* 0x0000000e0300720b */ /* 0x000fe40003f8e000 */
[----:B------:R-:W-:Y:S02]  /*06c0*/  SEL R24, R24, RZ, P5 ;  /* 0x000000ff18187207 */ /* 0x000fe40002800000 */
[----:B------:R-:W-:Y:S02]  /*06d0*/  SEL R5, R4, RZ, P5 ;  /* 0x000000ff04057207 */ /* 0x000fe40002800000 */
[----:B------:R-:W-:Y:S02]  /*06e0*/  @!P3 SEL R14, R14, R3, !P4 ;  /* 0x000000030e0eb207 */ /* 0x000fe40006000000 */
[----:B------:R-:W-:Y:S02]  /*06f0*/  FSETP.GEU.AND P1, PT, R26, R13, PT ;  /* 0x0000000d1a00720b */ /* 0x000fe40003f2e000 */
[----:B------:R-:W-:-:S02]  /*0700*/  SEL R3, R22, RZ, !P2 ;  /* 0x000000ff16037207 */ /* 0x000fc40005000000 */
[----:B------:R-:W-:Y:S02]  /*0710*/  SEL R18, R18, RZ, !P2 ;  /* 0x000000ff12127207 */ /* 0x000fe40005000000 */
[----:B------:R-:W-:Y:S02]  /*0720*/  FSETP.GT.AND P4, PT, R5, R24, PT ;  /* 0x000000180500720b */ /* 0x000fe40003f84000 */
[----:B------:R-:W-:Y:S01]  /*0730*/  @!P0 SEL R13, R13, R26, !P1 ;  /* 0x0000001a0d0d8207 */ /* 0x000fe20004800000 */
[----:B------:R-:W-:Y:S01]  /*0740*/  @!P2 FADD R14, R18, R3 ;  /* 0x00000003120ea221 */ /* 0x000fe20000000000 */
[----:B-1----:R-:W-:Y:S02]  /*0750*/  FSETP.GT.AND P0, PT, R2, 8.50705917302346158658e+37, PT ;  /* 0x7e8000000200780b */ /* 0x002fe40003f04000 */
[----:B------:R-:W-:Y:S01]  /*0760*/  SEL R3, R8, RZ, P5 ;  /* 0x000000ff08037207 */ /* 0x000fe20002800000 */
[----:B------:R-:W-:Y:S01]  /*0770*/  FADD R37, R37, 0.0010000000474974513054 ;  /* 0x3a83126f25257421 */ /* 0x000fe20000000000 */
[----:B------:R-:W-:-:S02]  /*0780*/  FSETP.GEU.AND P3, PT, R2, 1.175494350822287508e-38, PT ;  /* 0x008000000200780b */ /* 0x000fc40003f6e000 */
[----:B------:R-:W-:Y:S01]  /*0790*/  FSETP.NAN.AND P1, PT, R3, R3, PT ;  /* 0x000000030300720b */ /* 0x000fe20003f28000 */
[----:B------:R-:W1:Y:S01]  /*07a0*/  MUFU.SQRT R4, R37 ;  /* 0x0000002500047308 */ /* 0x000e620000002000 */
[----:B------:R-:W-:Y:S01]  /*07b0*/  FSETP.NAN.AND P6, PT, R5, R5, PT ;  /* 0x000000050500720b */ /* 0x000fe20003fc8000 */
[----:B------:R-:W-:-:S03]  /*07c0*/  FADD R38, R38, 0.0010000000474974513054 ;  /* 0x3a83126f26267421 */ /* 0x000fc60000000000 */
[----:B------:R-:W-:Y:S01]  /*07d0*/  @!P4 SEL R5, R5, R24, P6 ;  /* 0x000000180505c207 */ /* 0x000fe20003000000 */
[----:B------:R-:W-:Y:S02]  /*07e0*/  @P0 FMUL R2, R2, 0.25 ;  /* 0x3e80000002020820 */ /* 0x000fe40000400000 */
[----:B0-----:R-:W0:Y:S01]  /*07f0*/  MUFU.SQRT R6, R38 ;  /* 0x0000002600067308 */ /* 0x001e220000002000 */
[----:B------:R-:W-:Y:S01]  /*0800*/  FSETP.GEU.AND P4, PT, R5, R3, PT ;  /* 0x000000030500720b */ /* 0x000fe20003f8e000 */
[----:B------:R-:W-:Y:S01]  /*0810*/  @!P3 FMUL R2, R2, 16777216 ;  /* 0x4b8000000202b820 */ /* 0x000fe20000400000 */
[----:B------:R-:W-:Y:S02]  /*0820*/  FADD R39, R39, 0.0010000000474974513054 ;  /* 0x3a83126f27277421 */ /* 0x000fe40000000000 */
[----:B------:R-:W-:Y:S01]  /*0830*/  @!P1 SEL R3, R3, R5, !P4 ;  /* 0x0000000503039207 */ /* 0x000fe20006000000 */
[----:B------:R-:W-:Y:S02]  /*0840*/  IMAD.MOV.U32 R5, RZ, RZ, 0x3e800000 ;  /* 0x3e800000ff057424 */ /* 0x000fe400078e00ff */
[----:B------:R-:W2:Y:S01]  /*0850*/  MUFU.SQRT R9, R39 ;  /* 0x0000002700097308 */ /* 0x000ea20000002000 */
[----:B-1----:R-:W-:-:S02]  /*0860*/  FSETP.GT.AND P1, PT, R4, 8.50705917302346158658e+37, PT ;  /* 0x7e8000000400780b */ /* 0x002fc40003f24000 */
[----:B------:R-:W-:-:S05]  /*0870*/  FSEL R7, R5, 1, P0 ;  /* 0x3f80000005077808 */ /* 0x000fca0000000000 */
[----:B------:R-:W1:Y:S01]  /*0880*/  MUFU.RCP R2, R2 ;  /* 0x0000000200027308 */ /* 0x000e620000001000 */
[----:B------:R-:W-:Y:S02]  /*0890*/  FSETP.GEU.AND P0, PT, R4, 1.175494350822287508e-38, PT ;  /* 0x008000000400780b */ /* 0x000fe40003f0e000 */
[C---:B0-----:R-:W-:Y:S01]  /*08a0*/  FSETP.GT.AND P4, PT, R6.reuse, 8.50705917302346158658e+37, PT ;  /* 0x7e8000000600780b */ /* 0x041fe20003f84000 */
[----:B------:R-:W-:Y:S01]  /*08b0*/  @!P3 FMUL R7, R7, 16777216 ;  /* 0x4b8000000707b820 */ /* 0x000fe20000400000 */
[----:B------:R-:W-:Y:S01]  /*08c0*/  FSETP.GEU.AND P3, PT, R6, 1.175494350822287508e-38, PT ;  /* 0x008000000600780b */ /* 0x000fe20003f6e000 */
[----:B------:R-:W-:Y:S01]  /*08d0*/  @P1 FMUL R4, R4, 0.25 ;  /* 0x3e80000004041820 */ /* 0x000fe20000400000 */
[----:B------:R-:W-:Y:S02]  /*08e0*/  SEL R12, R12, RZ, P5 ;  /* 0x000000ff0c0c7207 */ /* 0x000fe40002800000 */
[----:B--2---:R-:W-:Y:S02]  /*08f0*/  FSETP.GT.AND P5, PT, R9, 8.50705917302346158658e+37, PT ;  /* 0x7e8000000900780b */ /* 0x004fe40003fa4000 */
[----:B------:R-:W-:Y:S01]  /*0900*/  FSETP.NAN.AND P6, PT, R12, R12, PT ;  /* 0x0000000c0c00720b */ /* 0x000fe20003fc8000 */
[----:B-1----:R-:W-:Y:S01]  /*0910*/  FMUL R2, R2, R7 ;  /* 0x0000000702027220 */ /* 0x002fe20000400000 */
[----:B------:R-:W-:Y:S01]  /*0920*/  FSEL R7, R5, 1, P1 ;  /* 0x3f80000005077808 */ /* 0x000fe20000800000 */
[----:B------:R-:W-:-:S02]  /*0930*/  @!P0 FMUL R4, R4, 16777216 ;  /* 0x4b80000004048820 */ /* 0x000fc40000400000 */
[----:B------:R-:W-:Y:S01]  /*0940*/  @P4 FMUL R6, R6, 0.25 ;  /* 0x3e80000006064820 */ /* 0x000fe20000400000 */
[C---:B------:R-:W-:Y:S01]  /*0950*/  FSETP.GEU.AND P1, PT, R9.reuse, 1.175494350822287508e-38, PT ;  /* 0x008000000900780b */ /* 0x040fe20003f2e000 */
[----:B------:R-:W0:Y:S02]  /*0960*/  MUFU.RCP R8, R4 ;  /* 0x0000000400087308 */ /* 0x000e240000001000 */
[----:B------:R-:W-:Y:S02]  /*0970*/  @!P3 FMUL R6, R6, 16777216 ;  /* 0x4b8000000606b820 */ /* 0x000fe40000400000 */
[----:B------:R-:W-:Y:S01]  /*0980*/  @P5 FMUL R9, R9, 0.25 ;  /* 0x3e80000009095820 */ /* 0x000fe20000400000 */
[----:B------:R-:W-:Y:S01]  /*0990*/  @!P0 FMUL R7, R7, 16777216 ;  /* 0x4b80000007078820 */ /* 0x000fe20000400000 */
[----:B------:R-:W-:Y:S02]  /*09a0*/  FSETP.GEU.AND P0, PT, R3, R12, PT ;  /* 0x0000000c0300720b */ /* 0x000fe40003f0e000 */
[----:B------:R-:W1:Y:S02]  /*09b0*/  MUFU.RCP R6, R6 ;  /* 0x0000000600067308 */ /* 0x000e640000001000 */
[----:B------:R-:W-:-:S02]  /*09c0*/  @!P6 SEL R12, R12, R3, !P0 ;  /* 0x000000030c0ce207 */ /* 0x000fc40004000000 */
[----:B------:R-:W-:Y:S01]  /*09d0*/  @!P1 FMUL R9, R9, 16777216 ;  /* 0x4b80000009099820 */ /* 0x000fe20000400000 */
[----:B------:R-:W-:Y:S02]  /*09e0*/  FSEL R3, R5, 1, P4 ;  /* 0x3f80000005037808 */ /* 0x000fe40002000000 */
[----:B------:R-:W-:Y:S01]  /*09f0*/  SEL R16, R16, RZ, !P2 ;  /* 0x000000ff10107207 */ /* 0x000fe20005000000 */
[----:B0-----:R-:W-:Y:S01]  /*0a00*/  FMUL R8, R8, R7 ;  /* 0x0000000708087220 */ /* 0x001fe20000400000 */
[----:B------:R-:W-:Y:S01]  /*0a10*/  SEL R7, R20, RZ, !P2 ;  /* 0x000000ff14077207 */ /* 0x000fe20005000000 */
[----:B------:R-:W0:Y:S01]  /*0a20*/  MUFU.RCP R9, R9 ;  /* 0x0000000900097308 */ /* 0x000e220000001000 */
[----:B------:R-:W-:Y:S01]  /*0a30*/  @!P3 FMUL R3, R3, 16777216 ;  /* 0x4b8000000303b820 */ /* 0x000fe20000400000 */
[----:B------:R-:W-:Y:S02]  /*0a40*/  SEL R21, R21, RZ, !P2 ;  /* 0x000000ff15157207 */ /* 0x000fe40005000000 */
[----:B------:R-:W-:Y:S01]  /*0a50*/  SEL R18, R17, RZ, !P2 ;  /* 0x000000ff11127207 */ /* 0x000fe20005000000 */
[----:B------:R-:W-:Y:S01]  /*0a60*/  @!P2 FADD R12, R16, R7 ;  /* 0x00000007100ca221 */ /* 0x000fe20000000000 */
[----:B-1----:R-:W-:Y:S01]  /*0a70*/  FMUL R3, R6, R3 ;  /* 0x0000000306037220 */ /* 0x002fe20000400000 */
[----:B------:R-:W-:Y:S01]  /*0a80*/  FSEL R10, R5, 1, P5 ;  /* 0x3f800000050a7808 */ /* 0x000fe20002800000 */
[----:B------:R-:W1:Y:S01]  /*0a90*/  LDC.64 R6, c[0x0][0x248] ;  /* 0x00009200ff067b82 */ /* 0x000e620000000a00 */
[----:B------:R-:W-:-:S03]  /*0aa0*/  @!P2 FADD R13, R18, R21 ;  /* 0x00000015120da221 */ /* 0x000fc60000000000 */
[----:B------:R-:W-:-:S04]  /*0ab0*/  @!P1 FMUL R10, R10, 16777216 ;  /* 0x4b8000000a0a9820 */ /* 0x000fc80000400000 */
[----:B------:R-:W2:Y:S01]  /*0ac0*/  LDC.64 R4, c[0x0][0x250] ;  /* 0x00009400ff047b82 */ /* 0x000ea20000000a00 */
[----:B---3--:R-:W-:Y:S01]  /*0ad0*/  FADD R11, -R40, R12 ;  /* 0x0000000c280b7221 */ /* 0x008fe20000000100 */
[----:B0-----:R-:W-:Y:S01]  /*0ae0*/  FMUL R10, R9, R10 ;  /* 0x0000000a090a7220 */ /* 0x001fe20000400000 */
[----:B------:R-:W-:Y:S01]  /*0af0*/  FADD R43, -R43, R15 ;  /* 0x0000000f2b2b7221 */ /* 0x000fe20000000100 */
[----:B------:R-:W-:Y:S01]  /*0b00*/  FADD R42, -R42, R14 ;  /* 0x0000000e2a2a7221 */ /* 0x000fe20000000100 */
[----:B------:R-:W-:Y:S01]  /*0b10*/  FADD R41, -R41, R13 ;  /* 0x0000000d29297221 */ /* 0x000fe20000000100 */
[----:B------:R-:W-:Y:S01]  /*0b20*/  FMUL R11, R2, R11 ;  /* 0x0000000b020b7220 */ /* 0x000fe20000400000 */
[----:B------:R-:W-:Y:S01]  /*0b30*/  FMUL R10, R10, R43 ;  /* 0x0000002b0a0a7220 */ /* 0x000fe20000400000 */
[----:B------:R-:W-:Y:S01]  /*0b40*/  FMUL R3, R3, R42 ;  /* 0x0000002a03037220 */ /* 0x000fe20000400000 */
[----:B------:R-:W-:Y:S01]  /*0b50*/  FMUL R8, R8, R41 ;  /* 0x0000002908087220 */ /* 0x000fe20000400000 */
[----:B----4-:R-:W-:Y:S01]  /*0b60*/  FFMA R11, R32, R11, R28 ;  /* 0x0000000b200b7223 */ /* 0x010fe2000000001c */
[----:B------:R-:W-:Y:S01]  /*0b70*/  FFMA R10, R35, R10, R31 ;  /* 0x0000000a230a7223 */ /* 0x000fe2000000001f */
[----:B------:R-:W-:Y:S01]  /*0b80*/  FFMA R30, R34, R3, R30 ;  /* 0x00000003221e7223 */ /* 0x000fe2000000001e */
[----:B------:R-:W-:-:S02]  /*0b90*/  FFMA R29, R33, R8, R29 ;  /* 0x00000008211d7223 */ /* 0x000fc4000000001d */
[----:B------:R-:W-:Y:S02]  /*0ba0*/  FSETP.GEU.AND P3, PT, R11, RZ, PT ;  /* 0x000000ff0b00720b */ /* 0x000fe40003f6e000 */
[----:B------:R-:W-:Y:S02]  /*0bb0*/  FSETP.GEU.AND P0, PT, R10, RZ, PT ;  /* 0x000000ff0a00720b */ /* 0x000fe40003f0e000 */
[----:B------:R-:W-:Y:S02]  /*0bc0*/  FSETP.GEU.AND P1, PT, R30, RZ, PT ;  /* 0x000000ff1e00720b */ /* 0x000fe40003f2e000 */
[C---:B------:R-:W-:Y:S01]  /*0bd0*/  FSETP.GEU.AND P2, PT, R29.reuse, RZ, PT ;  /* 0x000000ff1d00720b */ /* 0x040fe20003f4e000 */
[----:B-1----:R-:W-:Y:S01]  /*0be0*/  IMAD.WIDE R2, R0, 0x4, R6 ;  /* 0x0000000400027825 */ /* 0x002fe200078e0206 */
[----:B------:R-:W-:Y:S02]  /*0bf0*/  SEL R7, R10, RZ, P0 ;  /* 0x000000ff0a077207 */ /* 0x000fe40000000000 */
[----:B------:R-:W-:Y:S01]  /*0c00*/  SEL R6, R30, RZ, P1 ;  /* 0x000000ff1e067207 */ /* 0x000fe20000800000 */
[----:B--2---:R-:W-:Y:S01]  /*0c10*/  IMAD.WIDE R8, R0, 0x4, R4 ;  /* 0x0000000400087825 */ /* 0x004fe200078e0204 */
[----:B------:R-:W-:-:S02]  /*0c20*/  SEL R5, R29, RZ, P2 ;  /* 0x000000ff1d057207 */ /* 0x000fc40001000000 */
[----:B------:R-:W-:Y:S01]  /*0c30*/  SEL R4, R11, RZ, P3 ;  /* 0x000000ff0b047207 */ /* 0x000fe20001800000 */
[----:B------:R-:W-:Y:S04]  /*0c40*/  STG.E.128 desc[UR4][R2.64], R12 ;  /* 0x0000000c02007986 */ /* 0x000fe8000c101d04 */
[----:B------:R-:W-:Y:S01]  /*0c50*/  STG.E.128 desc[UR4][R8.64], R4 ;  /* 0x0000000408007986 */ /* 0x000fe2000c101d04 */
[----:B------:R-:W-:Y:S05]  /*0c60*/  EXIT ;  /* 0x000000000000794d */ /* 0x000fea0003800000 */
.L_x_0:
[----:B------:R-:W-:-:S00]  /*0c70*/  BRA `(.L_x_0) ;  /* 0xfffffffc00fc7947 */ /* 0x000fc0000383ffff */
[----:B------:R-:W-:-:S00]  /*0c80*/  NOP ;  /* 0x0000000000007918 */ /* 0x000fc00000000000 */
[----:B------:R-:W-:-:S00]  /*0c90*/  NOP ;  /* 0x0000000000007918 */ /* 0x000fc00000000000 */
[----:B------:R-:W-:-:S00]  /*0ca0*/  NOP ;  /* 0x0000000000007918 */ /* 0x000fc00000000000 */
[----:B------:R-:W-:-:S00]  /*0cb0*/  NOP ;  /* 0x0000000000007918 */ /* 0x000fc00000000000 */
[----:B------:R-:W-:-:S00]  /*0cc0*/  NOP ;  /* 0x0000000000007918 */ /* 0x000fc00000000000 */
[----:B------:R-:W-:-:S00]  /*0cd0*/  NOP ;  /* 0x0000000000007918 */ /* 0x000fc00000000000 */
[----:B------:R-:W-:-:S00]  /*0ce0*/  NOP ;  /* 0x0000000000007918 */ /* 0x000fc00000000000 */
[----:B------:R-:W-:-:S00]  /*0cf0*/  NOP ;  /* 0x0000000000007918 */ /* 0x000fc00000000000 */
.L_x_1:


//--------------------- .nv.global.init           --------------------------
	.section	.nv.global.init,"aw",@progbits
.nv.global.init:
	.type		_$_str,@object
	.size		_$_str,(_$_str_$_2 - _$_str)
_$_str:
        /*0000*/ 	.byte	0x5f, 0x5f, 0x43, 0x55, 0x44, 0x41, 0x5f, 0x46, 0x54, 0x5a, 0x00
	.type		_$_str_$_2,@object
	.size		_$_str_$_2,(.L_1 - _$_str_$_2)
_$_str_$_2:
        /*000b*/ 	.byte	0x5f, 0x5f, 0x43, 0x55, 0x44, 0x41, 0x5f, 0x50, 0x52, 0x45, 0x43, 0x5f, 0x53, 0x51, 0x52, 0x54
        /*001b*/ 	.byte	0x00
.L_1:


//--------------------- .nv.constant0.triton_poi_fused__native_batch_norm_legit_no_training_cat_relu_7 --------------------------
	.section	.nv.constant0.triton_poi_fused__native_batch_norm_legit_no_training_cat_relu_7,"a",@progbits
	.sectionflags	@""
	.align	4
.nv.constant0.triton_poi_fused__native_batch_norm_legit_no_training_cat_relu_7:
	.zero		604
